//
// Generated by NVIDIA NVVM Compiler
//
// Compiler Build ID: CL-36424714
// Cuda compilation tools, release 13.0, V13.0.88
// Based on NVVM 20.0.0
//

.version 9.0
.target sm_100
.address_size 64

	// .globl	_Z14binarySearchV1PfPiif
// _ZZ14binarySearchV1PfPiifE5found has been demoted

.visible .entry _Z14binarySearchV1PfPiif(
	.param .u64 .ptr .align 1 _Z14binarySearchV1PfPiif_param_0,
	.param .u64 .ptr .align 1 _Z14binarySearchV1PfPiif_param_1,
	.param .u32 _Z14binarySearchV1PfPiif_param_2,
	.param .f32 _Z14binarySearchV1PfPiif_param_3
)
{
	.reg .pred 	%p<11>;
	.reg .b32 	%r<30>;
	.reg .b32 	%f<9>;
	.reg .b64 	%rd<7>;
	.reg .b64 	%fd<2>;
	// demoted variable
	.shared .align 4 .u32 _ZZ14binarySearchV1PfPiifE5found;
	ld.param.u64 	%rd2, [_Z14binarySearchV1PfPiif_param_0];
	ld.param.u64 	%rd3, [_Z14binarySearchV1PfPiif_param_1];
	ld.param.u32 	%r13, [_Z14binarySearchV1PfPiif_param_2];
	ld.param.f32 	%f2, [_Z14binarySearchV1PfPiif_param_3];
	mov.b32 	%r14, -1;
	st.shared.u32 	[_ZZ14binarySearchV1PfPiifE5found], %r14;
	mov.u32 	%r15, %ctaid.x;
	mov.u32 	%r16, %ntid.x;
	mov.u32 	%r1, %tid.x;
	mad.lo.s32 	%r17, %r15, %r16, %r1;
	cvt.rn.f32.s32 	%f3, %r13;
	cvt.rn.f32.u32 	%f4, %r16;
	div.rn.f32 	%f5, %f3, %f4;
	cvt.rpi.f32.f32 	%f6, %f5;
	cvt.rzi.s32.f32 	%r18, %f6;
	mul.lo.s32 	%r27, %r18, %r17;
	add.s32 	%r19, %r27, %r18;
	min.s32 	%r3, %r19, %r13;
	setp.ge.s32 	%p3, %r27, %r3;
	@%p3 bra 	$L__BB0_6;
	add.s32 	%r26, %r3, -1;
	cvta.to.global.u64 	%rd1, %rd2;
$L__BB0_2:
	add.s32 	%r7, %r26, %r27;
	shr.u32 	%r20, %r7, 31;
	add.s32 	%r21, %r7, %r20;
	shr.s32 	%r8, %r21, 1;
	mul.wide.s32 	%rd4, %r8, 4;
	add.s64 	%rd5, %rd1, %rd4;
	ld.global.f32 	%f1, [%rd5];
	sub.f32 	%f7, %f1, %f2;
	abs.f32 	%f8, %f7;
	cvt.f64.f32 	%fd1, %f8;
	setp.gtu.f64 	%p4, %fd1, 0d3F1A36E2EB1C432D;
	@%p4 bra 	$L__BB0_4;
	st.shared.u32 	[_ZZ14binarySearchV1PfPiifE5found], %r8;
	add.s32 	%r22, %r7, 3;
	setp.lt.u32 	%p10, %r22, 2;
	bra.uni 	$L__BB0_5;
$L__BB0_4:
	setp.lt.f32 	%p6, %f1, %f2;
	add.s32 	%r23, %r8, 1;
	add.s32 	%r24, %r8, -1;
	selp.b32 	%r27, %r23, %r27, %p6;
	selp.b32 	%r26, %r26, %r24, %p6;
	mov.pred 	%p10, -1;
$L__BB0_5:
	setp.le.s32 	%p7, %r27, %r26;
	and.pred  	%p8, %p7, %p10;
	@%p8 bra 	$L__BB0_2;
$L__BB0_6:
	bar.sync 	0;
	setp.ne.s32 	%p9, %r1, 0;
	@%p9 bra 	$L__BB0_8;
	ld.shared.u32 	%r25, [_ZZ14binarySearchV1PfPiifE5found];
	cvta.to.global.u64 	%rd6, %rd3;
	st.global.u32 	[%rd6], %r25;
$L__BB0_8:
	ret;

}


// ===== COMPILED SASS (sm_100) =====

	.target	sm_100

	.elftype	@"ET_EXEC"


//--------------------- .note.nv.tkinfo           --------------------------
	.section	.note.nv.tkinfo,"",@"SHT_NOTE"
	.sectionflags	@"SHF_NOTE_NV_TKINFO"
	.tkinfo
        /*0018*/ 	.word	0x00000002
        /*0030*/ 	.string	""
        /*0030*/ 	.string	"ptxas"
        /*0030*/ 	.string	"Cuda compilation tools, release 13.0, V13.0.88"
        /*0030*/ 	.string	"Build cuda_13.0.r13.0/compiler.36424714_0"
        /*0030*/ 	.string	"-arch sm_100 -m 64 "



//--------------------- .note.nv.cuinfo           --------------------------
	.section	.note.nv.cuinfo,"",@"SHT_NOTE"
	.sectionflags	@"SHF_NOTE_NV_CUINFO"
        /*0018*/ 	.short	0x0002
        /*001a*/ 	.short	0x0064
        /*001c*/ 	.short	0x0082
	.zero		2


//--------------------- .nv.info                  --------------------------
	.section	.nv.info,"",@"SHT_CUDA_INFO"
	.align	4


	//----- nvinfo : EIATTR_REGCOUNT
	.align		4
        /*0000*/ 	.byte	0x04, 0x2f
        /*0002*/ 	.short	(.L_1 - .L_0)
	.align		4
.L_0:
        /*0004*/ 	.word	index@(_Z14binarySearchV1PfPiif)
        /*0008*/ 	.word	0x00000010


	//----- nvinfo : EIATTR_FRAME_SIZE
	.align		4
.L_1:
        /*000c*/ 	.byte	0x04, 0x11
        /*000e*/ 	.short	(.L_3 - .L_2)
	.align		4
.L_2:
        /*0010*/ 	.word	index@($__internal_0_$__cuda_sm3x_div_rn_noftz_f32_slowpath)
        /*0014*/ 	.word	0x00000000


	//----- nvinfo : EIATTR_FRAME_SIZE
	.align		4
.L_3:
        /*0018*/ 	.byte	0x04, 0x11
        /*001a*/ 	.short	(.L_5 - .L_4)
	.align		4
.L_4:
        /*001c*/ 	.word	index@(_Z14binarySearchV1PfPiif)
        /*0020*/ 	.word	0x00000000


	//----- nvinfo : EIATTR_MIN_STACK_SIZE
	.align		4
.L_5:
        /*0024*/ 	.byte	0x04, 0x12
        /*0026*/ 	.short	(.L_7 - .L_6)
	.align		4
.L_6:
        /*0028*/ 	.word	index@(_Z14binarySearchV1PfPiif)
        /*002c*/ 	.word	0x00000000
.L_7:


//--------------------- .nv.compat                --------------------------
	.section	.nv.compat,"",@"SHT_CUDA_COMPAT_INFO"
	.align	4
        /*0000*/ 	.byte	0x02, 0x09, 0x00, 0x00, 0x02, 0x02, 0x01, 0x00, 0x02, 0x05, 0x05, 0x00, 0x03, 0x07, 0x01, 0x01
        /*0010*/ 	.byte	0x02, 0x03, 0x00, 0x00, 0x02, 0x06, 0x01, 0x00, 0x04, 0x0b, 0x08, 0x00, 0x01, 0x00, 0x00, 0x00
        /*0020*/ 	.byte	0x00, 0x00, 0x00, 0x00


//--------------------- .nv.info._Z14binarySearchV1PfPiif --------------------------
	.section	.nv.info._Z14binarySearchV1PfPiif,"",@"SHT_CUDA_INFO"
	.sectionflags	@""
	.align	4


	//----- nvinfo : EIATTR_CUDA_API_VERSION
	.align		4
        /*0000*/ 	.byte	0x04, 0x37
        /*0002*/ 	.short	(.L_9 - .L_8)
.L_8:
        /*0004*/ 	.word	0x00000082


	//----- nvinfo : EIATTR_KPARAM_INFO
	.align		4
.L_9:
        /*0008*/ 	.byte	0x04, 0x17
        /*000a*/ 	.short	(.L_11 - .L_10)
.L_10:
        /*000c*/ 	.word	0x00000000
        /*0010*/ 	.short	0x0003
        /*0012*/ 	.short	0x0014
        /*0014*/ 	.byte	0x00, 0xf0, 0x11, 0x00


	//----- nvinfo : EIATTR_KPARAM_INFO
	.align		4
.L_11:
        /*0018*/ 	.byte	0x04, 0x17
        /*001a*/ 	.short	(.L_13 - .L_12)
.L_12:
        /*001c*/ 	.word	0x00000000
        /*0020*/ 	.short	0x0002
        /*0022*/ 	.short	0x0010
        /*0024*/ 	.byte	0x00, 0xf0, 0x11, 0x00


	//----- nvinfo : EIATTR_KPARAM_INFO
	.align		4
.L_13:
        /*0028*/ 	.byte	0x04, 0x17
        /*002a*/ 	.short	(.L_15 - .L_14)
.L_14:
        /*002c*/ 	.word	0x00000000
        /*0030*/ 	.short	0x0001
        /*0032*/ 	.short	0x0008
        /*0034*/ 	.byte	0x00, 0xf5, 0x21, 0x00


	//----- nvinfo : EIATTR_KPARAM_INFO
	.align		4
.L_15:
        /*0038*/ 	.byte	0x04, 0x17
        /*003a*/ 	.short	(.L_17 - .L_16)
.L_16:
        /*003c*/ 	.word	0x00000000
        /*0040*/ 	.short	0x0000
        /*0042*/ 	.short	0x0000
        /*0044*/ 	.byte	0x00, 0xf5, 0x21, 0x00


	//----- nvinfo : EIATTR_SPARSE_MMA_MASK
	.align		4
.L_17:
        /*0048*/ 	.byte	0x03, 0x50
        /*004a*/ 	.short	0x0000


	//----- nvinfo : EIATTR_MAXREG_COUNT
	.align		4
        /*004c*/ 	.byte	0x03, 0x1b
        /*004e*/ 	.short	0x00ff


	//----- nvinfo : EIATTR_NUM_BARRIERS
	.align		4
        /*0050*/ 	.byte	0x02, 0x4c
        /*0052*/ 	.byte	0x01
	.zero		1


	//----- nvinfo : EIATTR_MERCURY_ISA_VERSION
	.align		4
        /*0054*/ 	.byte	0x03, 0x5f
        /*0056*/ 	.short	0x0101


	//----- nvinfo : EIATTR_VRC_CTA_INIT_COUNT
	.align		4
        /*0058*/ 	.byte	0x02, 0x4a
	.zero		1
	.zero		1


	//----- nvinfo : EIATTR_EXIT_INSTR_OFFSETS
	.align		4
        /*005c*/ 	.byte	0x04, 0x1c
        /*005e*/ 	.short	(.L_19 - .L_18)


	//   ....[0]....
.L_18:
        /*0060*/ 	.word	0x000003e0


	//   ....[1]....
        /*0064*/ 	.word	0x00000450


	//----- nvinfo : EIATTR_CRS_STACK_SIZE
	.align		4
.L_19:
        /*0068*/ 	.byte	0x04, 0x1e
        /*006a*/ 	.short	(.L_21 - .L_20)
.L_20:
        /*006c*/ 	.word	0x00000000


	//----- nvinfo : EIATTR_CBANK_PARAM_SIZE
	.align		4
.L_21:
        /*0070*/ 	.byte	0x03, 0x19
        /*0072*/ 	.short	0x0018


	//----- nvinfo : EIATTR_PARAM_CBANK
	.align		4
        /*0074*/ 	.byte	0x04, 0x0a
        /*0076*/ 	.short	(.L_23 - .L_22)
	.align		4
.L_22:
        /*0078*/ 	.word	index@(.nv.constant0._Z14binarySearchV1PfPiif)
        /*007c*/ 	.short	0x0380
        /*007e*/ 	.short	0x0018


	//----- nvinfo : EIATTR_SW_WAR
	.align		4
.L_23:
        /*0080*/ 	.byte	0x04, 0x36
        /*0082*/ 	.short	(.L_25 - .L_24)
.L_24:
        /*0084*/ 	.word	0x00000008
.L_25:


//--------------------- .nv.callgraph             --------------------------
	.section	.nv.callgraph,"",@"SHT_CUDA_CALLGRAPH"
	.align	4
	.sectionentsize	8
	.align		4
        /*0000*/ 	.word	0x00000000
	.align		4
        /*0004*/ 	.word	0xffffffff
	.align		4
        /*0008*/ 	.word	0x00000000
	.align		4
        /*000c*/ 	.word	0xfffffffe
	.align		4
        /*0010*/ 	.word	0x00000000
	.align		4
        /*0014*/ 	.word	0xfffffffd
	.align		4
        /*0018*/ 	.word	0x00000000
	.align		4
        /*001c*/ 	.word	0xfffffffc


//--------------------- .text._Z14binarySearchV1PfPiif --------------------------
	.section	.text._Z14binarySearchV1PfPiif,"ax",@progbits
	.align	128
        .global         _Z14binarySearchV1PfPiif
        .type           _Z14binarySearchV1PfPiif,@function
        .size           _Z14binarySearchV1PfPiif,(.L_x_13 - _Z14binarySearchV1PfPiif)
        .other          _Z14binarySearchV1PfPiif,@"STO_CUDA_ENTRY STV_DEFAULT"
_Z14binarySearchV1PfPiif:
.text._Z14binarySearchV1PfPiif:
[----:B------:R-:W-:Y:S08]  /*0000*/  LDC R1, c[0x0][0x37c] ;  /* 0x0000df00ff017b82 */ /* 0x000ff00000000800 */
[----:B------:R-:W0:Y:S01]  /*0010*/  LDC R7, c[0x0][0x360] ;  /* 0x0000d800ff077b82 */ /* 0x000e220000000800 */
[----:B------:R-:W1:Y:S01]  /*0020*/  LDCU UR6, c[0x0][0x390] ;  /* 0x00007200ff0677ac */ /* 0x000e620008000800 */
[----:B------:R-:W2:Y:S01]  /*0030*/  S2R R2, SR_TID.X ;  /* 0x0000000000027919 */ /* 0x000ea20000002100 */
[----:B------:R-:W-:Y:S01]  /*0040*/  IMAD.MOV.U32 R8, RZ, RZ, -0x1 ;  /* 0xffffffffff087424 */ /* 0x000fe200078e00ff */
[----:B------:R-:W-:-:S04]  /*0050*/  UMOV UR4, 0x400 ;  /* 0x0000040000047882 */ /* 0x000fc80000000000 */
[----:B------:R-:W3:Y:S01]  /*0060*/  S2UR UR5, SR_CgaCtaId ;  /* 0x00000000000579c3 */ /* 0x000ee20000008800 */
[----:B-1----:R-:W-:Y:S02]  /*0070*/  I2FP.F32.S32 R0, UR6 ;  /* 0x0000000600007c45 */ /* 0x002fe40008201400 */
[----:B0-----:R-:W-:-:S04]  /*0080*/  I2FP.F32.U32 R3, R7 ;  /* 0x0000000700037245 */ /* 0x001fc80000201000 */
[----:B------:R-:W0:Y:S01]  /*0090*/  MUFU.RCP R4, R3 ;  /* 0x0000000300047308 */ /* 0x000e220000001000 */
[----:B---3--:R-:W-:Y:S01]  /*00a0*/  ULEA UR4, UR5, UR4, 0x18 ;  /* 0x0000000405047291 */ /* 0x008fe2000f8ec0ff */
[----:B------:R-:W2:Y:S06]  /*00b0*/  S2UR UR5, SR_CTAID.X ;  /* 0x00000000000579c3 */ /* 0x000eac0000002500 */
[----:B------:R-:W1:Y:S02]  /*00c0*/  FCHK P0, R0, R3 ;  /* 0x0000000300007302 */ /* 0x000e640000000000 */
[----:B------:R3:W-:Y:S01]  /*00d0*/  STS [UR4], R8 ;  /* 0x00000008ff007988 */ /* 0x0007e20008000804 */
[----:B0-----:R-:W-:-:S04]  /*00e0*/  FFMA R5, -R3, R4, 1 ;  /* 0x3f80000003057423 */ /* 0x001fc80000000104 */
[----:B------:R-:W-:-:S04]  /*00f0*/  FFMA R5, R4, R5, R4 ;  /* 0x0000000504057223 */ /* 0x000fc80000000004 */
[----:B------:R-:W-:-:S04]  /*0100*/  FFMA R4, R0, R5, RZ ;  /* 0x0000000500047223 */ /* 0x000fc800000000ff */
[----:B------:R-:W-:-:S04]  /*0110*/  FFMA R6, -R3, R4, R0 ;  /* 0x0000000403067223 */ /* 0x000fc80000000100 */
[----:B------:R-:W-:Y:S01]  /*0120*/  FFMA R5, R5, R6, R4 ;  /* 0x0000000605057223 */ /* 0x000fe20000000004 */
[----:B--2---:R-:W-:Y:S01]  /*0130*/  IMAD R4, R7, UR5, R2 ;  /* 0x0000000507047c24 */ /* 0x004fe2000f8e0202 */
[----:B-1-3--:R-:W-:Y:S06]  /*0140*/  @!P0 BRA `(.L_x_0) ;  /* 0x00000000000c8947 */ /* 0x00afec0003800000 */
[----:B------:R-:W-:-:S07]  /*0150*/  MOV R6, 0x170 ;  /* 0x0000017000067802 */ /* 0x000fce0000000f00 */
[----:B------:R-:W-:Y:S05]  /*0160*/  CALL.REL.NOINC `($__internal_0_$__cuda_sm3x_div_rn_noftz_f32_slowpath) ;  /* 0x0000000000bc7944 */ /* 0x000fea0003c00000 */
[----:B------:R-:W-:-:S07]  /*0170*/  IMAD.MOV.U32 R5, RZ, RZ, R0 ;  /* 0x000000ffff057224 */ /* 0x000fce00078e0000 */
.L_x_0:
[----:B------:R-:W0:Y:S01]  /*0180*/  F2I.CEIL.NTZ R5, R5 ;  /* 0x0000000500057305 */ /* 0x000e22000020b100 */
[----:B------:R-:W1:Y:S01]  /*0190*/  LDCU UR4, c[0x0][0x390] ;  /* 0x00007200ff0477ac */ /* 0x000e620008000800 */
[----:B------:R-:W-:Y:S01]  /*01a0*/  BSSY.RECONVERGENT B0, `(.L_x_1) ;  /* 0x0000022000007945 */ /* 0x000fe20003800200 */
[----:B------:R-:W-:Y:S01]  /*01b0*/  ISETP.NE.AND P0, PT, R2, RZ, PT ;  /* 0x000000ff0200720c */ /* 0x000fe20003f05270 */
[----:B------:R-:W2:Y:S01]  /*01c0*/  LDCU.64 UR6, c[0x0][0x358] ;  /* 0x00006b00ff0677ac */ /* 0x000ea20008000a00 */
[----:B0-----:R-:W-:-:S05]  /*01d0*/  IMAD R4, R4, R5, RZ ;  /* 0x0000000504047224 */ /* 0x001fca00078e02ff */
[C---:B-1----:R-:W-:Y:S01]  /*01e0*/  VIADDMNMX R9, R4.reuse, R5, UR4, PT ;  /* 0x0000000404097e46 */ /* 0x042fe2000b800105 */
[----:B------:R-:W0:Y:S03]  /*01f0*/  LDCU UR4, c[0x0][0x394] ;  /* 0x00007280ff0477ac */ /* 0x000e260008000800 */
[----:B------:R-:W-:-:S13]  /*0200*/  ISETP.GE.AND P1, PT, R4, R9, PT ;  /* 0x000000090400720c */ /* 0x000fda0003f26270 */
[----:B--2---:R-:W-:Y:S05]  /*0210*/  @P1 BRA `(.L_x_2) ;  /* 0x0000000000681947 */ /* 0x004fea0003800000 */
[----:B------:R-:W1:Y:S01]  /*0220*/  LDC.64 R2, c[0x0][0x380] ;  /* 0x0000e000ff027b82 */ /* 0x000e620000000a00 */
[----:B------:R-:W-:Y:S02]  /*0230*/  IMAD.MOV.U32 R0, RZ, RZ, R4 ;  /* 0x000000ffff007224 */ /* 0x000fe400078e0004 */
[----:B------:R-:W-:-:S07]  /*0240*/  VIADD R9, R9, 0xffffffff ;  /* 0xffffffff09097836 */ /* 0x000fce0000000000 */
.L_x_3:
[----:B------:R-:W-:-:S05]  /*0250*/  IMAD.IADD R8, R0, 0x1, R9 ;  /* 0x0000000100087824 */ /* 0x000fca00078e0209 */
[----:B------:R-:W-:-:S04]  /*0260*/  LEA.HI R4, R8, R8, RZ, 0x1 ;  /* 0x0000000808047211 */ /* 0x000fc800078f08ff */
[----:B------:R-:W-:-:S05]  /*0270*/  SHF.R.S32.HI R11, RZ, 0x1, R4 ;  /* 0x00000001ff0b7819 */ /* 0x000fca0000011404 */
[----:B-1----:R-:W-:-:S06]  /*0280*/  IMAD.WIDE R4, R11, 0x4, R2 ;  /* 0x000000040b047825 */ /* 0x002fcc00078e0202 */
[----:B------:R-:W0:Y:S01]  /*0290*/  LDG.E R4, desc[UR6][R4.64] ;  /* 0x0000000604047981 */ /* 0x000e22000c1e1900 */
[----:B------:R-:W-:Y:S01]  /*02a0*/  UMOV UR8, 0xeb1c432d ;  /* 0xeb1c432d00087882 */ /* 0x000fe20000000000 */
[----:B------:R-:W-:Y:S01]  /*02b0*/  UMOV UR9, 0x3f1a36e2 ;  /* 0x3f1a36e200097882 */ /* 0x000fe20000000000 */
[----:B0-----:R-:W-:-:S06]  /*02c0*/  FADD R6, R4, -UR4 ;  /* 0x8000000404067e21 */ /* 0x001fcc0008000000 */
[----:B------:R-:W0:Y:S02]  /*02d0*/  F2F.F64.F32 R6, |R6| ;  /* 0x4000000600067310 */ /* 0x000e240000201800 */
[----:B0-----:R-:W-:-:S06]  /*02e0*/  DSETP.GTU.AND P1, PT, R6, UR8, PT ;  /* 0x0000000806007e2a */ /* 0x001fcc000bf2c000 */
[C---:B------:R-:W-:Y:S02]  /*02f0*/  FSETP.GEU.OR P2, PT, R4.reuse, UR4, !P1 ;  /* 0x0000000404007c0b */ /* 0x040fe4000cf4e400 */
[----:B------:R-:W-:-:S06]  /*0300*/  FSETP.GEU.AND P3, PT, R4, UR4, P1 ;  /* 0x0000000404007c0b */ /* 0x000fcc0008f6e000 */
[----:B------:R-:W0:Y:S01]  /*0310*/  @!P1 S2R R10, SR_CgaCtaId ;  /* 0x00000000000a9919 */ /* 0x000e220000008800 */
[----:B------:R-:W-:Y:S01]  /*0320*/  @!P1 MOV R7, 0x400 ;  /* 0x0000040000079802 */ /* 0x000fe20000000f00 */
[----:B------:R-:W-:-:S03]  /*0330*/  @!P1 VIADD R4, R8, 0x3 ;  /* 0x0000000308049836 */ /* 0x000fc60000000000 */
[C---:B------:R-:W-:Y:S02]  /*0340*/  @!P2 VIADD R0, R11.reuse, 0x1 ;  /* 0x000000010b00a836 */ /* 0x040fe40000000000 */
[----:B------:R-:W-:Y:S01]  /*0350*/  @P3 VIADD R9, R11, 0xffffffff ;  /* 0xffffffff0b093836 */ /* 0x000fe20000000000 */
[----:B------:R-:W-:Y:S02]  /*0360*/  @!P1 ISETP.LT.U32.AND P2, PT, R4, 0x2, PT ;  /* 0x000000020400980c */ /* 0x000fe40003f41070 */
[----:B------:R-:W-:Y:S02]  /*0370*/  @P1 PLOP3.LUT P2, PT, PT, PT, PT, 0x80, 0x8 ;  /* 0x000000000008181c */ /* 0x000fe40003f4f070 */
[----:B0-----:R-:W-:-:S05]  /*0380*/  @!P1 LEA R10, R10, R7, 0x18 ;  /* 0x000000070a0a9211 */ /* 0x001fca00078ec0ff */
[----:B------:R2:W-:Y:S01]  /*0390*/  @!P1 STS [R10], R11 ;  /* 0x0000000b0a009388 */ /* 0x0005e20000000800 */
[----:B------:R-:W-:-:S13]  /*03a0*/  ISETP.LE.AND P1, PT, R0, R9, PT ;  /* 0x000000090000720c */ /* 0x000fda0003f23270 */
[----:B--2---:R-:W-:Y:S05]  /*03b0*/  @P2 BRA P1, `(.L_x_3) ;  /* 0xfffffffc00a42947 */ /* 0x004fea000083ffff */
.L_x_2:
[----:B0-----:R-:W-:Y:S05]  /*03c0*/  BSYNC.RECONVERGENT B0 ;  /* 0x0000000000007941 */ /* 0x001fea0003800200 */
.L_x_1:
[----:B------:R-:W-:Y:S06]  /*03d0*/  BAR.SYNC.DEFER_BLOCKING 0x0 ;  /* 0x0000000000007b1d */ /* 0x000fec0000010000 */
[----:B------:R-:W-:Y:S05]  /*03e0*/  @P0 EXIT ;  /* 0x000000000000094d */ /* 0x000fea0003800000 */
[----:B------:R-:W0:Y:S01]  /*03f0*/  S2UR UR5, SR_CgaCtaId ;  /* 0x00000000000579c3 */ /* 0x000e220000008800 */
[----:B------:R-:W-:-:S07]  /*0400*/  UMOV UR4, 0x400 ;  /* 0x0000040000047882 */ /* 0x000fce0000000000 */
[----:B------:R-:W1:Y:S01]  /*0410*/  LDC.64 R2, c[0x0][0x388] ;  /* 0x0000e200ff027b82 */ /* 0x000e620000000a00 */
[----:B0-----:R-:W-:-:S09]  /*0420*/  ULEA UR4, UR5, UR4, 0x18 ;  /* 0x0000000405047291 */ /* 0x001fd2000f8ec0ff */
[----:B------:R-:W1:Y:S04]  /*0430*/  LDS R5, [UR4] ;  /* 0x00000004ff057984 */ /* 0x000e680008000800 */
[----:B-1----:R-:W-:Y:S01]  /*0440*/  STG.E desc[UR6][R2.64], R5 ;  /* 0x0000000502007986 */ /* 0x002fe2000c101906 */
[----:B------:R-:W-:Y:S05]  /*0450*/  EXIT ;  /* 0x000000000000794d */ /* 0x000fea0003800000 */
        .weak           $__internal_0_$__cuda_sm3x_div_rn_noftz_f32_slowpath
        .type           $__internal_0_$__cuda_sm3x_div_rn_noftz_f32_slowpath,@function
        .size           $__internal_0_$__cuda_sm3x_div_rn_noftz_f32_slowpath,(.L_x_13 - $__internal_0_$__cuda_sm3x_div_rn_noftz_f32_slowpath)
$__internal_0_$__cuda_sm3x_div_rn_noftz_f32_slowpath:
[--C-:B------:R-:W-:Y:S01]  /*0460*/  SHF.R.U32.HI R7, RZ, 0x17, R3.reuse ;  /* 0x00000017ff077819 */ /* 0x100fe20000011603 */
[--C-:B------:R-:W-:Y:S01]  /*0470*/  IMAD.MOV.U32 R8, RZ, RZ, R0.reuse ;  /* 0x000000ffff087224 */ /* 0x100fe200078e0000 */
[----:B------:R-:W-:Y:S01]  /*0480*/  SHF.R.U32.HI R5, RZ, 0x17, R0 ;  /* 0x00000017ff057819 */ /* 0x000fe20000011600 */
[----:B------:R-:W-:Y:S01]  /*0490*/  IMAD.MOV.U32 R9, RZ, RZ, R3 ;  /* 0x000000ffff097224 */ /* 0x000fe200078e0003 */
[----:B------:R-:W-:Y:S02]  /*04a0*/  LOP3.LUT R7, R7, 0xff, RZ, 0xc0, !PT ;  /* 0x000000ff07077812 */ /* 0x000fe400078ec0ff */
[----:B------:R-:W-:-:S03]  /*04b0*/  LOP3.LUT R5, R5, 0xff, RZ, 0xc0, !PT ;  /* 0x000000ff05057812 */ /* 0x000fc600078ec0ff */
[----:B------:R-:W-:Y:S02]  /*04c0*/  VIADD R12, R7, 0xffffffff ;  /* 0xffffffff070c7836 */ /* 0x000fe40000000000 */
[----:B------:R-:W-:-:S03]  /*04d0*/  VIADD R11, R5, 0xffffffff ;  /* 0xffffffff050b7836 */ /* 0x000fc60000000000 */
[----:B------:R-:W-:-:S04]  /*04e0*/  ISETP.GT.U32.AND P0, PT, R12, 0xfd, PT ;  /* 0x000000fd0c00780c */ /* 0x000fc80003f04070 */
[----:B------:R-:W-:-:S13]  /*04f0*/  ISETP.GT.U32.OR P0, PT, R11, 0xfd, P0 ;  /* 0x000000fd0b00780c */ /* 0x000fda0000704470 */
[----:B------:R-:W-:Y:S01]  /*0500*/  @!P0 IMAD.MOV.U32 R10, RZ, RZ, RZ ;  /* 0x000000ffff0a8224 */ /* 0x000fe200078e00ff */
[----:B------:R-:W-:Y:S06]  /*0510*/  @!P0 BRA `(.L_x_4) ;  /* 0x00000000005c8947 */ /* 0x000fec0003800000 */
[----:B------:R-:W-:Y:S02]  /*0520*/  FSETP.GTU.FTZ.AND P0, PT, |R0|, +INF , PT ;  /* 0x7f8000000000780b */ /* 0x000fe40003f1c200 */
[----:B------:R-:W-:-:S04]  /*0530*/  FSETP.GTU.FTZ.AND P1, PT, |R3|, +INF , PT ;  /* 0x7f8000000300780b */ /* 0x000fc80003f3c200 */
[----:B------:R-:W-:-:S13]  /*0540*/  PLOP3.LUT P0, PT, P0, P1, PT, 0xf8, 0x8f ;  /* 0x00000000008f781c */ /* 0x000fda0000703f70 */
[----:B------:R-:W-:Y:S05]  /*0550*/  @P0 BRA `(.L_x_5) ;  /* 0x0000000400440947 */ /* 0x000fea0003800000 */
[----:B------:R-:W-:-:S13]  /*0560*/  LOP3.LUT P0, RZ, R9, 0x7fffffff, R8, 0xc8, !PT ;  /* 0x7fffffff09ff7812 */ /* 0x000fda000780c808 */
[----:B------:R-:W-:Y:S05]  /*0570*/  @!P0 BRA `(.L_x_6) ;  /* 0x0000000400348947 */ /* 0x000fea0003800000 */
[C---:B------:R-:W-:Y:S02]  /*0580*/  FSETP.NEU.FTZ.AND P2, PT, |R0|.reuse, +INF , PT ;  /* 0x7f8000000000780b */ /* 0x040fe40003f5d200 */
[----:B------:R-:W-:Y:S02]  /*0590*/  FSETP.NEU.FTZ.AND P1, PT, |R3|, +INF , PT ;  /* 0x7f8000000300780b */ /* 0x000fe40003f3d200 */
[----:B------:R-:W-:-:S11]  /*05a0*/  FSETP.NEU.FTZ.AND P0, PT, |R0|, +INF , PT ;  /* 0x7f8000000000780b */ /* 0x000fd60003f1d200 */
[----:B------:R-:W-:Y:S05]  /*05b0*/  @!P1 BRA !P2, `(.L_x_6) ;  /* 0x0000000400249947 */ /* 0x000fea0005000000 */
[----:B------:R-:W-:-:S04]  /*05c0*/  LOP3.LUT P2, RZ, R8, 0x7fffffff, RZ, 0xc0, !PT ;  /* 0x7fffffff08ff7812 */ /* 0x000fc8000784c0ff */
[----:B------:R-:W-:-:S13]  /*05d0*/  PLOP3.LUT P1, PT, P1, P2, PT, 0x2f, 0xf2 ;  /* 0x0000000000f2781c */ /* 0x000fda0000f24577 */
[----:B------:R-:W-:Y:S05]  /*05e0*/  @P1 BRA `(.L_x_7) ;  /* 0x0000000400101947 */ /* 0x000fea0003800000 */
[----:B------:R-:W-:-:S04]  /*05f0*/  LOP3.LUT P1, RZ, R9, 0x7fffffff, RZ, 0xc0, !PT ;  /* 0x7fffffff09ff7812 */ /* 0x000fc8000782c0ff */
[----:B------:R-:W-:-:S13]  /*0600*/  PLOP3.LUT P0, PT, P0, P1, PT, 0x2f, 0xf2 ;  /* 0x0000000000f2781c */ /* 0x000fda0000702577 */
[----:B------:R-:W-:Y:S05]  /*0610*/  @P0 BRA `(.L_x_8) ;  /* 0x0000000000f80947 */ /* 0x000fea0003800000 */
[----:B------:R-:W-:Y:S02]  /*0620*/  ISETP.GE.AND P0, PT, R11, RZ, PT ;  /* 0x000000ff0b00720c */ /* 0x000fe40003f06270 */
[----:B------:R-:W-:-:S11]  /*0630*/  ISETP.GE.AND P1, PT, R12, RZ, PT ;  /* 0x000000ff0c00720c */ /* 0x000fd60003f26270 */
[----:B------:R-:W-:Y:S02]  /*0640*/  @P0 IMAD.MOV.U32 R10, RZ, RZ, RZ ;  /* 0x000000ffff0a0224 */ /* 0x000fe400078e00ff */
[----:B------:R-:W-:Y:S01]  /*0650*/  @!P0 FFMA R8, R0, 1.84467440737095516160e+19, RZ ;  /* 0x5f80000000088823 */ /* 0x000fe200000000ff */
[----:B------:R-:W-:Y:S02]  /*0660*/  @!P0 IMAD.MOV.U32 R10, RZ, RZ, -0x40 ;  /* 0xffffffc0ff0a8424 */ /* 0x000fe400078e00ff */
[----:B------:R-:W-:Y:S02]  /*0670*/  @!P1 FFMA R9, R3, 1.84467440737095516160e+19, RZ ;  /* 0x5f80000003099823 */ /* 0x000fe400000000ff */
[----:B------:R-:W-:-:S07]  /*0680*/  @!P1 VIADD R10, R10, 0x40 ;  /* 0x000000400a0a9836 */ /* 0x000fce0000000000 */
.L_x_4:
[----:B------:R-:W-:Y:S01]  /*0690*/  LEA R0, R7, 0xc0800000, 0x17 ;  /* 0xc080000007007811 */ /* 0x000fe200078eb8ff */
[----:B------:R-:W-:-:S04]  /*06a0*/  VIADD R5, R5, 0xffffff81 ;  /* 0xffffff8105057836 */ /* 0x000fc80000000000 */
[----:B------:R-:W-:Y:S02]  /*06b0*/  IMAD.IADD R9, R9, 0x1, -R0 ;  /* 0x0000000109097824 */ /* 0x000fe400078e0a00 */
[C---:B------:R-:W-:Y:S01]  /*06c0*/  IMAD R0, R5.reuse, -0x800000, R8 ;  /* 0xff80000005007824 */ /* 0x040fe200078e0208 */
[----:B------:R-:W-:Y:S01]  /*06d0*/  IADD3 R5, PT, PT, R5, 0x7f, -R7 ;  /* 0x0000007f05057810 */ /* 0x000fe20007ffe807 */
[----:B------:R-:W0:Y:S01]  /*06e0*/  MUFU.RCP R3, R9 ;  /* 0x0000000900037308 */ /* 0x000e220000001000 */
[----:B------:R-:W-:-:S03]  /*06f0*/  FADD.FTZ R11, -R9, -RZ ;  /* 0x800000ff090b7221 */ /* 0x000fc60000010100 */
[----:B------:R-:W-:Y:S02]  /*0700*/  IMAD.IADD R5, R5, 0x1, R10 ;  /* 0x0000000105057824 */ /* 0x000fe400078e020a */
[----:B0-----:R-:W-:-:S04]  /*0710*/  FFMA R12, R3, R11, 1 ;  /* 0x3f800000030c7423 */ /* 0x001fc8000000000b */
[----:B------:R-:W-:-:S04]  /*0720*/  FFMA R12, R3, R12, R3 ;  /* 0x0000000c030c7223 */ /* 0x000fc80000000003 */
[----:B------:R-:W-:-:S04]  /*0730*/  FFMA R3, R0, R12, RZ ;  /* 0x0000000c00037223 */ /* 0x000fc800000000ff */
[----:B------:R-:W-:-:S04]  /*0740*/  FFMA R8, R11, R3, R0 ;  /* 0x000000030b087223 */ /* 0x000fc80000000000 */
[----:B------:R-:W-:-:S04]  /*0750*/  FFMA R13, R12, R8, R3 ;  /* 0x000000080c0d7223 */ /* 0x000fc80000000003 */
[----:B------:R-:W-:-:S04]  /*0760*/  FFMA R8, R11, R13, R0 ;  /* 0x0000000d0b087223 */ /* 0x000fc80000000000 */
[----:B------:R-:W-:-:S05]  /*0770*/  FFMA R0, R12, R8, R13 ;  /* 0x000000080c007223 */ /* 0x000fca000000000d */
[----:B------:R-:W-:-:S04]  /*0780*/  SHF.R.U32.HI R3, RZ, 0x17, R0 ;  /* 0x00000017ff037819 */ /* 0x000fc80000011600 */
[----:B------:R-:W-:-:S05]  /*0790*/  LOP3.LUT R3, R3, 0xff, RZ, 0xc0, !PT ;  /* 0x000000ff03037812 */ /* 0x000fca00078ec0ff */
[----:B------:R-:W-:-:S04]  /*07a0*/  IMAD.IADD R7, R3, 0x1, R5 ;  /* 0x0000000103077824 */ /* 0x000fc800078e0205 */
[----:B------:R-:W-:-:S05]  /*07b0*/  VIADD R3, R7, 0xffffffff ;  /* 0xffffffff07037836 */ /* 0x000fca0000000000 */
[----:B------:R-:W-:-:S13]  /*07c0*/  ISETP.GE.U32.AND P0, PT, R3, 0xfe, PT ;  /* 0x000000fe0300780c */ /* 0x000fda0003f06070 */
[----:B------:R-:W-:Y:S05]  /*07d0*/  @!P0 BRA `(.L_x_9) ;  /* 0x0000000000808947 */ /* 0x000fea0003800000 */
[----:B------:R-:W-:-:S13]  /*07e0*/  ISETP.GT.AND P0, PT, R7, 0xfe, PT ;  /* 0x000000fe0700780c */ /* 0x000fda0003f04270 */
[----:B------:R-:W-:Y:S05]  /*07f0*/  @P0 BRA `(.L_x_10) ;  /* 0x00000000006c0947 */ /* 0x000fea0003800000 */
[----:B------:R-:W-:-:S13]  /*0800*/  ISETP.GE.AND P0, PT, R7, 0x1, PT ;  /* 0x000000010700780c */ /* 0x000fda0003f06270 */
[----:B------:R-:W-:Y:S05]  /*0810*/  @P0 BRA `(.L_x_11) ;  /* 0x0000000000980947 */ /* 0x000fea0003800000 */
[----:B------:R-:W-:Y:S02]  /*0820*/  ISETP.GE.AND P0, PT, R7, -0x18, PT ;  /* 0xffffffe80700780c */ /* 0x000fe40003f06270 */
[----:B------:R-:W-:-:S11]  /*0830*/  LOP3.LUT R0, R0, 0x80000000, RZ, 0xc0, !PT ;  /* 0x8000000000007812 */ /* 0x000fd600078ec0ff */
[----:B------:R-:W-:Y:S05]  /*0840*/  @!P0 BRA `(.L_x_11) ;  /* 0x00000000008c8947 */ /* 0x000fea0003800000 */
[CC--:B------:R-:W-:Y:S01]  /*0850*/  FFMA.RZ R3, R12.reuse, R8.reuse, R13 ;  /* 0x000000080c037223 */ /* 0x0c0fe2000000c00d */
[C---:B------:R-:W-:Y:S01]  /*0860*/  VIADD R10, R7.reuse, 0x20 ;  /* 0x00000020070a7836 */ /* 0x040fe20000000000 */
[C---:B------:R-:W-:Y:S02]  /*0870*/  ISETP.NE.AND P2, PT, R7.reuse, RZ, PT ;  /* 0x000000ff0700720c */ /* 0x040fe40003f45270 */
[----:B------:R-:W-:Y:S01]  /*0880*/  ISETP.NE.AND P1, PT, R7, RZ, PT ;  /* 0x000000ff0700720c */ /* 0x000fe20003f25270 */
[----:B------:R-:W-:Y:S01]  /*0890*/  IMAD.MOV R7, RZ, RZ, -R7 ;  /* 0x000000ffff077224 */ /* 0x000fe200078e0a07 */
[----:B------:R-:W-:Y:S01]  /*08a0*/  LOP3.LUT R5, R3, 0x7fffff, RZ, 0xc0, !PT ;  /* 0x007fffff03057812 */ /* 0x000fe200078ec0ff */
[CCC-:B------:R-:W-:Y:S01]  /*08b0*/  FFMA.RP R3, R12.reuse, R8.reuse, R13.reuse ;  /* 0x000000080c037223 */ /* 0x1c0fe2000000800d */
[----:B------:R-:W-:Y:S02]  /*08c0*/  FFMA.RM R8, R12, R8, R13 ;  /* 0x000000080c087223 */ /* 0x000fe4000000400d */
[----:B------:R-:W-:-:S03]  /*08d0*/  LOP3.LUT R5, R5, 0x800000, RZ, 0xfc, !PT ;  /* 0x0080000005057812 */ /* 0x000fc600078efcff */
[----:B------:R-:W-:Y:S02]  /*08e0*/  FSETP.NEU.FTZ.AND P0, PT, R3, R8, PT ;  /* 0x000000080300720b */ /* 0x000fe40003f1d000 */
[----:B------:R-:W-:Y:S02]  /*08f0*/  SHF.L.U32 R10, R5, R10, RZ ;  /* 0x0000000a050a7219 */ /* 0x000fe400000006ff */
[----:B------:R-:W-:Y:S02]  /*0900*/  SEL R8, R7, RZ, P2 ;  /* 0x000000ff07087207 */ /* 0x000fe40001000000 */
[----:B------:R-:W-:Y:S02]  /*0910*/  ISETP.NE.AND P1, PT, R10, RZ, P1 ;  /* 0x000000ff0a00720c */ /* 0x000fe40000f25270 */
[----:B------:R-:W-:Y:S02]  /*0920*/  SHF.R.U32.HI R8, RZ, R8, R5 ;  /* 0x00000008ff087219 */ /* 0x000fe40000011605 */
[----:B------:R-:W-:-:S02]  /*0930*/  PLOP3.LUT P0, PT, P0, P1, PT, 0xf8, 0x8f ;  /* 0x00000000008f781c */ /* 0x000fc40000703f70 */
[----:B------:R-:W-:Y:S02]  /*0940*/  SHF.R.U32.HI R10, RZ, 0x1, R8 ;  /* 0x00000001ff0a7819 */ /* 0x000fe40000011608 */
[----:B------:R-:W-:-:S04]  /*0950*/  SEL R3, RZ, 0x1, !P0 ;  /* 0x00000001ff037807 */ /* 0x000fc80004000000 */
[----:B------:R-:W-:-:S04]  /*0960*/  LOP3.LUT R3, R3, 0x1, R10, 0xf8, !PT ;  /* 0x0000000103037812 */ /* 0x000fc800078ef80a */
[----:B------:R-:W-:-:S05]  /*0970*/  LOP3.LUT R3, R3, R8, RZ, 0xc0, !PT ;  /* 0x0000000803037212 */ /* 0x000fca00078ec0ff */
[----:B------:R-:W-:-:S05]  /*0980*/  IMAD.IADD R3, R10, 0x1, R3 ;  /* 0x000000010a037824 */ /* 0x000fca00078e0203 */
[----:B------:R-:W-:Y:S01]  /*0990*/  LOP3.LUT R0, R3, R0, RZ, 0xfc, !PT ;  /* 0x0000000003007212 */ /* 0x000fe200078efcff */
[----:B------:R-:W-:Y:S06]  /*09a0*/  BRA `(.L_x_11) ;  /* 0x0000000000347947 */ /* 0x000fec0003800000 */
.L_x_10:
[----:B------:R-:W-:-:S04]  /*09b0*/  LOP3.LUT R0, R0, 0x80000000, RZ, 0xc0, !PT ;  /* 0x8000000000007812 */ /* 0x000fc800078ec0ff */
[----:B------:R-:W-:Y:S01]  /*09c0*/  LOP3.LUT R0, R0, 0x7f800000, RZ, 0xfc, !PT ;  /* 0x7f80000000007812 */ /* 0x000fe200078efcff */
[----:B------:R-:W-:Y:S06]  /*09d0*/  BRA `(.L_x_11) ;  /* 0x0000000000287947 */ /* 0x000fec0003800000 */
.L_x_9:
[----:B------:R-:W-:Y:S01]  /*09e0*/  IMAD R0, R5, 0x800000, R0 ;  /* 0x0080000005007824 */ /* 0x000fe200078e0200 */
[----:B------:R-:W-:Y:S06]  /*09f0*/  BRA `(.L_x_11) ;  /* 0x0000000000207947 */ /* 0x000fec0003800000 */
.L_x_8:
[----:B------:R-:W-:-:S04]  /*0a00*/  LOP3.LUT R0, R9, 0x80000000, R8, 0x48, !PT ;  /* 0x8000000009007812 */ /* 0x000fc800078e4808 */
[----:B------:R-:W-:Y:S01]  /*0a10*/  LOP3.LUT R0, R0, 0x7f800000, RZ, 0xfc, !PT ;  /* 0x7f80000000007812 */ /* 0x000fe200078efcff */
[----:B------:R-:W-:Y:S06]  /*0a20*/  BRA `(.L_x_11) ;  /* 0x0000000000147947 */ /* 0x000fec0003800000 */
.L_x_7:
[----:B------:R-:W-:Y:S01]  /*0a30*/  LOP3.LUT R0, R9, 0x80000000, R8, 0x48, !PT ;  /* 0x8000000009007812 */ /* 0x000fe200078e4808 */
[----:B------:R-:W-:Y:S06]  /*0a40*/  BRA `(.L_x_11) ;  /* 0x00000000000c7947 */ /* 0x000fec0003800000 */
.L_x_6:
[----:B------:R-:W0:Y:S01]  /*0a50*/  MUFU.RSQ R0, -QNAN ;  /* 0xffc0000000007908 */ /* 0x000e220000001400 */
[----:B------:R-:W-:Y:S05]  /*0a60*/  BRA `(.L_x_11) ;  /* 0x0000000000047947 */ /* 0x000fea0003800000 */
.L_x_5:
[----:B------:R-:W-:-:S07]  /*0a70*/  FADD.FTZ R0, R0, R3 ;  /* 0x0000000300007221 */ /* 0x000fce0000010000 */
.L_x_11:
[----:B------:R-:W-:-:S04]  /*0a80*/  IMAD.MOV.U32 R7, RZ, RZ, 0x0 ;  /* 0x00000000ff077424 */ /* 0x000fc800078e00ff */
[----:B0-----:R-:W-:Y:S05]  /*0a90*/  RET.REL.NODEC R6 `(_Z14binarySearchV1PfPiif) ;  /* 0xfffffff406587950 */ /* 0x001fea0003c3ffff */
.L_x_12:
[----:B------:R-:W-:-:S00]  /*0aa0*/  BRA `(.L_x_12) ;  /* 0xfffffffc00fc7947 */ /* 0x000fc0000383ffff */
[----:B------:R-:W-:-:S00]  /*0ab0*/  NOP ;  /* 0x0000000000007918 */ /* 0x000fc00000000000 */
        /* <DEDUP_REMOVED lines=12> */
.L_x_13:


//--------------------- .nv.shared._Z14binarySearchV1PfPiif --------------------------
	.section	.nv.shared._Z14binarySearchV1PfPiif,"aw",@nobits
	.sectionflags	@""
	.align	4
.nv.shared._Z14binarySearchV1PfPiif:
	.zero		1028


//--------------------- .nv.shared.reserved.0     --------------------------
	.section	.nv.shared.reserved.0,"aw",@nobits
	.weak		__nv_reservedSMEM_offset_0_alias
	.size		__nv_reservedSMEM_offset_0_alias, 0, 64
	.other		__nv_reservedSMEM_offset_0_alias,@"STO_CUDA_RESERVED_SHARED STV_DEFAULT"
__nv_reservedSMEM_offset_0_alias:
	.zero		0
	.zero		64


//--------------------- .nv.constant0._Z14binarySearchV1PfPiif --------------------------
	.section	.nv.constant0._Z14binarySearchV1PfPiif,"a",@progbits
	.sectionflags	@""
	.align	4
.nv.constant0._Z14binarySearchV1PfPiif:
	.zero		920


//--------------------- SYMBOLS --------------------------

	.type		.nv.reservedSmem.offset0,@object
	.size		.nv.reservedSmem.offset0,0x4
	.type		.nv.reservedSmem.cap,@object
	.size		.nv.reservedSmem.cap,0x4
